//
// Generated by NVIDIA NVVM Compiler
//
// Compiler Build ID: CL-36424714
// Cuda compilation tools, release 13.0, V13.0.88
// Based on NVVM 20.0.0
//

.version 9.0
.target sm_100
.address_size 64

	// .globl	_Z16matrixMultSharedPKfS0_Pfiii
// _ZZ16matrixMultSharedPKfS0_PfiiiE2As has been demoted
// _ZZ16matrixMultSharedPKfS0_PfiiiE2Bs has been demoted

.visible .entry _Z16matrixMultSharedPKfS0_Pfiii(
	.param .u64 .ptr .align 1 _Z16matrixMultSharedPKfS0_Pfiii_param_0,
	.param .u64 .ptr .align 1 _Z16matrixMultSharedPKfS0_Pfiii_param_1,
	.param .u64 .ptr .align 1 _Z16matrixMultSharedPKfS0_Pfiii_param_2,
	.param .u32 _Z16matrixMultSharedPKfS0_Pfiii_param_3,
	.param .u32 _Z16matrixMultSharedPKfS0_Pfiii_param_4,
	.param .u32 _Z16matrixMultSharedPKfS0_Pfiii_param_5
)
{
	.reg .pred 	%p<12>;
	.reg .b32 	%r<42>;
	.reg .b32 	%f<63>;
	.reg .b64 	%rd<13>;
	// demoted variable
	.shared .align 4 .b8 _ZZ16matrixMultSharedPKfS0_PfiiiE2As[1024];
	// demoted variable
	.shared .align 4 .b8 _ZZ16matrixMultSharedPKfS0_PfiiiE2Bs[1024];
	ld.param.u64 	%rd3, [_Z16matrixMultSharedPKfS0_Pfiii_param_0];
	ld.param.u64 	%rd4, [_Z16matrixMultSharedPKfS0_Pfiii_param_1];
	ld.param.u64 	%rd5, [_Z16matrixMultSharedPKfS0_Pfiii_param_2];
	ld.param.u32 	%r23, [_Z16matrixMultSharedPKfS0_Pfiii_param_3];
	ld.param.u32 	%r24, [_Z16matrixMultSharedPKfS0_Pfiii_param_4];
	ld.param.u32 	%r25, [_Z16matrixMultSharedPKfS0_Pfiii_param_5];
	mov.u32 	%r26, %ctaid.y;
	mov.u32 	%r27, %ntid.y;
	mov.u32 	%r39, %tid.y;
	mad.lo.s32 	%r2, %r26, %r27, %r39;
	mov.u32 	%r28, %ctaid.x;
	mov.u32 	%r29, %ntid.x;
	mov.u32 	%r37, %tid.x;
	mad.lo.s32 	%r4, %r28, %r29, %r37;
	setp.lt.s32 	%p1, %r24, 1;
	mov.f32 	%f62, 0f00000000;
	@%p1 bra 	$L__BB0_7;
	add.s32 	%r30, %r24, 15;
	shr.u32 	%r31, %r30, 4;
	shl.b32 	%r32, %r39, 6;
	mov.u32 	%r33, _ZZ16matrixMultSharedPKfS0_PfiiiE2As;
	add.s32 	%r5, %r33, %r32;
	shl.b32 	%r34, %r37, 2;
	add.s32 	%r6, %r5, %r34;
	mov.u32 	%r35, _ZZ16matrixMultSharedPKfS0_PfiiiE2Bs;
	add.s32 	%r8, %r35, %r34;
	add.s32 	%r7, %r8, %r32;
	neg.s32 	%r41, %r31;
	mad.lo.s32 	%r40, %r39, %r25, %r4;
	shl.b32 	%r11, %r25, 4;
	mad.lo.s32 	%r38, %r24, %r2, %r37;
	cvta.to.global.u64 	%rd1, %rd3;
	cvta.to.global.u64 	%rd2, %rd4;
	mov.f32 	%f62, 0f00000000;
$L__BB0_2:
	setp.ge.s32 	%p2, %r2, %r23;
	setp.ge.u32 	%p3, %r37, %r24;
	mov.f32 	%f60, 0f00000000;
	or.pred  	%p4, %p2, %p3;
	@%p4 bra 	$L__BB0_4;
	mul.wide.u32 	%rd6, %r38, 4;
	add.s64 	%rd7, %rd1, %rd6;
	ld.global.f32 	%f60, [%rd7];
$L__BB0_4:
	setp.ge.s32 	%p5, %r4, %r25;
	st.shared.f32 	[%r6], %f60;
	setp.ge.u32 	%p6, %r39, %r24;
	mov.f32 	%f61, 0f00000000;
	or.pred  	%p7, %p5, %p6;
	@%p7 bra 	$L__BB0_6;
	mul.wide.u32 	%rd8, %r40, 4;
	add.s64 	%rd9, %rd2, %rd8;
	ld.global.f32 	%f61, [%rd9];
$L__BB0_6:
	st.shared.f32 	[%r7], %f61;
	bar.sync 	0;
	ld.shared.f32 	%f12, [%r5];
	ld.shared.f32 	%f13, [%r8];
	fma.rn.f32 	%f14, %f12, %f13, %f62;
	ld.shared.f32 	%f15, [%r5+4];
	ld.shared.f32 	%f16, [%r8+64];
	fma.rn.f32 	%f17, %f15, %f16, %f14;
	ld.shared.f32 	%f18, [%r5+8];
	ld.shared.f32 	%f19, [%r8+128];
	fma.rn.f32 	%f20, %f18, %f19, %f17;
	ld.shared.f32 	%f21, [%r5+12];
	ld.shared.f32 	%f22, [%r8+192];
	fma.rn.f32 	%f23, %f21, %f22, %f20;
	ld.shared.f32 	%f24, [%r5+16];
	ld.shared.f32 	%f25, [%r8+256];
	fma.rn.f32 	%f26, %f24, %f25, %f23;
	ld.shared.f32 	%f27, [%r5+20];
	ld.shared.f32 	%f28, [%r8+320];
	fma.rn.f32 	%f29, %f27, %f28, %f26;
	ld.shared.f32 	%f30, [%r5+24];
	ld.shared.f32 	%f31, [%r8+384];
	fma.rn.f32 	%f32, %f30, %f31, %f29;
	ld.shared.f32 	%f33, [%r5+28];
	ld.shared.f32 	%f34, [%r8+448];
	fma.rn.f32 	%f35, %f33, %f34, %f32;
	ld.shared.f32 	%f36, [%r5+32];
	ld.shared.f32 	%f37, [%r8+512];
	fma.rn.f32 	%f38, %f36, %f37, %f35;
	ld.shared.f32 	%f39, [%r5+36];
	ld.shared.f32 	%f40, [%r8+576];
	fma.rn.f32 	%f41, %f39, %f40, %f38;
	ld.shared.f32 	%f42, [%r5+40];
	ld.shared.f32 	%f43, [%r8+640];
	fma.rn.f32 	%f44, %f42, %f43, %f41;
	ld.shared.f32 	%f45, [%r5+44];
	ld.shared.f32 	%f46, [%r8+704];
	fma.rn.f32 	%f47, %f45, %f46, %f44;
	ld.shared.f32 	%f48, [%r5+48];
	ld.shared.f32 	%f49, [%r8+768];
	fma.rn.f32 	%f50, %f48, %f49, %f47;
	ld.shared.f32 	%f51, [%r5+52];
	ld.shared.f32 	%f52, [%r8+832];
	fma.rn.f32 	%f53, %f51, %f52, %f50;
	ld.shared.f32 	%f54, [%r5+56];
	ld.shared.f32 	%f55, [%r8+896];
	fma.rn.f32 	%f56, %f54, %f55, %f53;
	ld.shared.f32 	%f57, [%r5+60];
	ld.shared.f32 	%f58, [%r8+960];
	fma.rn.f32 	%f62, %f57, %f58, %f56;
	bar.sync 	0;
	add.s32 	%r41, %r41, 1;
	setp.ne.s32 	%p8, %r41, 0;
	add.s32 	%r40, %r40, %r11;
	add.s32 	%r39, %r39, 16;
	add.s32 	%r38, %r38, 16;
	add.s32 	%r37, %r37, 16;
	@%p8 bra 	$L__BB0_2;
$L__BB0_7:
	setp.ge.s32 	%p9, %r2, %r23;
	setp.ge.s32 	%p10, %r4, %r25;
	or.pred  	%p11, %p9, %p10;
	@%p11 bra 	$L__BB0_9;
	mad.lo.s32 	%r36, %r25, %r2, %r4;
	cvta.to.global.u64 	%rd10, %rd5;
	mul.wide.s32 	%rd11, %r36, 4;
	add.s64 	%rd12, %rd10, %rd11;
	st.global.f32 	[%rd12], %f62;
$L__BB0_9:
	ret;

}


// ===== COMPILED SASS (sm_100) =====

	.target	sm_100

	.elftype	@"ET_EXEC"


//--------------------- .note.nv.tkinfo           --------------------------
	.section	.note.nv.tkinfo,"",@"SHT_NOTE"
	.sectionflags	@"SHF_NOTE_NV_TKINFO"
	.tkinfo
        /*0018*/ 	.word	0x00000002
        /*0030*/ 	.string	""
        /*0030*/ 	.string	"ptxas"
        /*0030*/ 	.string	"Cuda compilation tools, release 13.0, V13.0.88"
        /*0030*/ 	.string	"Build cuda_13.0.r13.0/compiler.36424714_0"
        /*0030*/ 	.string	"-arch sm_100 -m 64 "



//--------------------- .note.nv.cuinfo           --------------------------
	.section	.note.nv.cuinfo,"",@"SHT_NOTE"
	.sectionflags	@"SHF_NOTE_NV_CUINFO"
        /*0018*/ 	.short	0x0002
        /*001a*/ 	.short	0x0064
        /*001c*/ 	.short	0x0082
	.zero		2


//--------------------- .nv.info                  --------------------------
	.section	.nv.info,"",@"SHT_CUDA_INFO"
	.align	4


	//----- nvinfo : EIATTR_REGCOUNT
	.align		4
        /*0000*/ 	.byte	0x04, 0x2f
        /*0002*/ 	.short	(.L_1 - .L_0)
	.align		4
.L_0:
        /*0004*/ 	.word	index@(_Z16matrixMultSharedPKfS0_Pfiii)
        /*0008*/ 	.word	0x00000020


	//----- nvinfo : EIATTR_FRAME_SIZE
	.align		4
.L_1:
        /*000c*/ 	.byte	0x04, 0x11
        /*000e*/ 	.short	(.L_3 - .L_2)
	.align		4
.L_2:
        /*0010*/ 	.word	index@(_Z16matrixMultSharedPKfS0_Pfiii)
        /*0014*/ 	.word	0x00000000


	//----- nvinfo : EIATTR_MIN_STACK_SIZE
	.align		4
.L_3:
        /*0018*/ 	.byte	0x04, 0x12
        /*001a*/ 	.short	(.L_5 - .L_4)
	.align		4
.L_4:
        /*001c*/ 	.word	index@(_Z16matrixMultSharedPKfS0_Pfiii)
        /*0020*/ 	.word	0x00000000
.L_5:


//--------------------- .nv.compat                --------------------------
	.section	.nv.compat,"",@"SHT_CUDA_COMPAT_INFO"
	.align	4
        /*0000*/ 	.byte	0x02, 0x09, 0x00, 0x00, 0x02, 0x02, 0x01, 0x00, 0x02, 0x05, 0x05, 0x00, 0x03, 0x07, 0x01, 0x01
        /*0010*/ 	.byte	0x02, 0x03, 0x00, 0x00, 0x02, 0x06, 0x01, 0x00, 0x04, 0x0b, 0x08, 0x00, 0x09, 0x00, 0x00, 0x00
        /*0020*/ 	.byte	0x00, 0x00, 0x00, 0x00


//--------------------- .nv.info._Z16matrixMultSharedPKfS0_Pfiii --------------------------
	.section	.nv.info._Z16matrixMultSharedPKfS0_Pfiii,"",@"SHT_CUDA_INFO"
	.sectionflags	@""
	.align	4


	//----- nvinfo : EIATTR_CUDA_API_VERSION
	.align		4
        /*0000*/ 	.byte	0x04, 0x37
        /*0002*/ 	.short	(.L_7 - .L_6)
.L_6:
        /*0004*/ 	.word	0x00000082


	//----- nvinfo : EIATTR_KPARAM_INFO
	.align		4
.L_7:
        /*0008*/ 	.byte	0x04, 0x17
        /*000a*/ 	.short	(.L_9 - .L_8)
.L_8:
        /*000c*/ 	.word	0x00000000
        /*0010*/ 	.short	0x0005
        /*0012*/ 	.short	0x0020
        /*0014*/ 	.byte	0x00, 0xf0, 0x11, 0x00


	//----- nvinfo : EIATTR_KPARAM_INFO
	.align		4
.L_9:
        /*0018*/ 	.byte	0x04, 0x17
        /*001a*/ 	.short	(.L_11 - .L_10)
.L_10:
        /*001c*/ 	.word	0x00000000
        /*0020*/ 	.short	0x0004
        /*0022*/ 	.short	0x001c
        /*0024*/ 	.byte	0x00, 0xf0, 0x11, 0x00


	//----- nvinfo : EIATTR_KPARAM_INFO
	.align		4
.L_11:
        /*0028*/ 	.byte	0x04, 0x17
        /*002a*/ 	.short	(.L_13 - .L_12)
.L_12:
        /*002c*/ 	.word	0x00000000
        /*0030*/ 	.short	0x0003
        /*0032*/ 	.short	0x0018
        /*0034*/ 	.byte	0x00, 0xf0, 0x11, 0x00


	//----- nvinfo : EIATTR_KPARAM_INFO
	.align		4
.L_13:
        /*0038*/ 	.byte	0x04, 0x17
        /*003a*/ 	.short	(.L_15 - .L_14)
.L_14:
        /*003c*/ 	.word	0x00000000
        /*0040*/ 	.short	0x0002
        /*0042*/ 	.short	0x0010
        /*0044*/ 	.byte	0x00, 0xf5, 0x21, 0x00


	//----- nvinfo : EIATTR_KPARAM_INFO
	.align		4
.L_15:
        /*0048*/ 	.byte	0x04, 0x17
        /*004a*/ 	.short	(.L_17 - .L_16)
.L_16:
        /*004c*/ 	.word	0x00000000
        /*0050*/ 	.short	0x0001
        /*0052*/ 	.short	0x0008
        /*0054*/ 	.byte	0x00, 0xf5, 0x21, 0x00


	//----- nvinfo : EIATTR_KPARAM_INFO
	.align		4
.L_17:
        /*0058*/ 	.byte	0x04, 0x17
        /*005a*/ 	.short	(.L_19 - .L_18)
.L_18:
        /*005c*/ 	.word	0x00000000
        /*0060*/ 	.short	0x0000
        /*0062*/ 	.short	0x0000
        /*0064*/ 	.byte	0x00, 0xf5, 0x21, 0x00


	//----- nvinfo : EIATTR_SPARSE_MMA_MASK
	.align		4
.L_19:
        /*0068*/ 	.byte	0x03, 0x50
        /*006a*/ 	.short	0x0000


	//----- nvinfo : EIATTR_MAXREG_COUNT
	.align		4
        /*006c*/ 	.byte	0x03, 0x1b
        /*006e*/ 	.short	0x00ff


	//----- nvinfo : EIATTR_NUM_BARRIERS
	.align		4
        /*0070*/ 	.byte	0x02, 0x4c
        /*0072*/ 	.byte	0x01
	.zero		1


	//----- nvinfo : EIATTR_MERCURY_ISA_VERSION
	.align		4
        /*0074*/ 	.byte	0x03, 0x5f
        /*0076*/ 	.short	0x0101


	//----- nvinfo : EIATTR_VRC_CTA_INIT_COUNT
	.align		4
        /*0078*/ 	.byte	0x02, 0x4a
	.zero		1
	.zero		1


	//----- nvinfo : EIATTR_EXIT_INSTR_OFFSETS
	.align		4
        /*007c*/ 	.byte	0x04, 0x1c
        /*007e*/ 	.short	(.L_21 - .L_20)


	//   ....[0]....
.L_20:
        /*0080*/ 	.word	0x000005f0


	//   ....[1]....
        /*0084*/ 	.word	0x00000640


	//----- nvinfo : EIATTR_CBANK_PARAM_SIZE
	.align		4
.L_21:
        /*0088*/ 	.byte	0x03, 0x19
        /*008a*/ 	.short	0x0024


	//----- nvinfo : EIATTR_PARAM_CBANK
	.align		4
        /*008c*/ 	.byte	0x04, 0x0a
        /*008e*/ 	.short	(.L_23 - .L_22)
	.align		4
.L_22:
        /*0090*/ 	.word	index@(.nv.constant0._Z16matrixMultSharedPKfS0_Pfiii)
        /*0094*/ 	.short	0x0380
        /*0096*/ 	.short	0x0024


	//----- nvinfo : EIATTR_SW_WAR
	.align		4
.L_23:
        /*0098*/ 	.byte	0x04, 0x36
        /*009a*/ 	.short	(.L_25 - .L_24)
.L_24:
        /*009c*/ 	.word	0x00000008
.L_25:


//--------------------- .nv.callgraph             --------------------------
	.section	.nv.callgraph,"",@"SHT_CUDA_CALLGRAPH"
	.align	4
	.sectionentsize	8
	.align		4
        /*0000*/ 	.word	0x00000000
	.align		4
        /*0004*/ 	.word	0xffffffff
	.align		4
        /*0008*/ 	.word	0x00000000
	.align		4
        /*000c*/ 	.word	0xfffffffe
	.align		4
        /*0010*/ 	.word	0x00000000
	.align		4
        /*0014*/ 	.word	0xfffffffd
	.align		4
        /*0018*/ 	.word	0x00000000
	.align		4
        /*001c*/ 	.word	0xfffffffc


//--------------------- .text._Z16matrixMultSharedPKfS0_Pfiii --------------------------
	.section	.text._Z16matrixMultSharedPKfS0_Pfiii,"ax",@progbits
	.align	128
        .global         _Z16matrixMultSharedPKfS0_Pfiii
        .type           _Z16matrixMultSharedPKfS0_Pfiii,@function
        .size           _Z16matrixMultSharedPKfS0_Pfiii,(.L_x_3 - _Z16matrixMultSharedPKfS0_Pfiii)
        .other          _Z16matrixMultSharedPKfS0_Pfiii,@"STO_CUDA_ENTRY STV_DEFAULT"
_Z16matrixMultSharedPKfS0_Pfiii:
.text._Z16matrixMultSharedPKfS0_Pfiii:
[----:B------:R-:W-:Y:S01]  /*0000*/  LDC R1, c[0x0][0x37c] ;  /* 0x0000df00ff017b82 */ /* 0x000fe20000000800 */
[----:B------:R-:W0:Y:S01]  /*0010*/  S2R R0, SR_TID.Y ;  /* 0x0000000000007919 */ /* 0x000e220000002200 */
[----:B------:R-:W1:Y:S06]  /*0020*/  LDCU UR10, c[0x0][0x39c] ;  /* 0x00007380ff0a77ac */ /* 0x000e6c0008000800 */
[----:B------:R-:W0:Y:S01]  /*0030*/  LDC R2, c[0x0][0x364] ;  /* 0x0000d900ff027b82 */ /* 0x000e220000000800 */
[----:B------:R-:W-:Y:S01]  /*0040*/  HFMA2 R21, -RZ, RZ, 0, 0 ;  /* 0x00000000ff157431 */ /* 0x000fe200000001ff */
[----:B------:R-:W2:Y:S01]  /*0050*/  S2R R13, SR_TID.X ;  /* 0x00000000000d7919 */ /* 0x000ea20000002100 */
[----:B------:R-:W3:Y:S01]  /*0060*/  LDCU UR14, c[0x0][0x3a0] ;  /* 0x00007400ff0e77ac */ /* 0x000ee20008000800 */
[----:B------:R-:W4:Y:S04]  /*0070*/  LDCU.64 UR8, c[0x0][0x358] ;  /* 0x00006b00ff0877ac */ /* 0x000f280008000a00 */
[----:B------:R-:W0:Y:S08]  /*0080*/  S2UR UR4, SR_CTAID.Y ;  /* 0x00000000000479c3 */ /* 0x000e300000002600 */
[----:B------:R-:W2:Y:S01]  /*0090*/  S2UR UR5, SR_CTAID.X ;  /* 0x00000000000579c3 */ /* 0x000ea20000002500 */
[----:B-1----:R-:W-:-:S07]  /*00a0*/  UISETP.GE.AND UP0, UPT, UR10, 0x1, UPT ;  /* 0x000000010a00788c */ /* 0x002fce000bf06270 */
[----:B------:R-:W2:Y:S01]  /*00b0*/  LDC R3, c[0x0][0x360] ;  /* 0x0000d800ff037b82 */ /* 0x000ea20000000800 */
[----:B0-----:R-:W-:Y:S02]  /*00c0*/  IMAD R2, R2, UR4, R0 ;  /* 0x0000000402027c24 */ /* 0x001fe4000f8e0200 */
[----:B--2---:R-:W-:Y:S01]  /*00d0*/  IMAD R3, R3, UR5, R13 ;  /* 0x0000000503037c24 */ /* 0x004fe2000f8e020d */
[----:B---34-:R-:W-:Y:S06]  /*00e0*/  BRA.U !UP0, `(.L_x_0) ;  /* 0x0000000508347547 */ /* 0x018fec000b800000 */
[----:B------:R-:W0:Y:S01]  /*00f0*/  S2UR UR7, SR_CgaCtaId ;  /* 0x00000000000779c3 */ /* 0x000e220000008800 */
[----:B------:R-:W1:Y:S01]  /*0100*/  LDCU UR11, c[0x0][0x3a0] ;  /* 0x00007400ff0b77ac */ /* 0x000e620008000800 */
[----:B------:R-:W-:Y:S01]  /*0110*/  MOV R21, RZ ;  /* 0x000000ff00157202 */ /* 0x000fe20000000f00 */
[----:B------:R-:W-:Y:S01]  /*0120*/  IMAD R14, R2, UR10, R13 ;  /* 0x0000000a020e7c24 */ /* 0x000fe2000f8e020d */
[----:B------:R-:W-:Y:S01]  /*0130*/  UMOV UR5, 0x400 ;  /* 0x0000040000057882 */ /* 0x000fe20000000000 */
[----:B------:R-:W-:-:S03]  /*0140*/  UIADD3 UR4, UPT, UPT, UR10, 0xf, URZ ;  /* 0x0000000f0a047890 */ /* 0x000fc6000fffe0ff */
[----:B------:R-:W2:Y:S01]  /*0150*/  LDC R12, c[0x0][0x3a0] ;  /* 0x0000e800ff0c7b82 */ /* 0x000ea20000000800 */
[----:B------:R-:W-:Y:S02]  /*0160*/  UIADD3 UR6, UPT, UPT, UR5, 0x400, URZ ;  /* 0x0000040005067890 */ /* 0x000fe4000fffe0ff */
[----:B------:R-:W-:Y:S01]  /*0170*/  USHF.R.U32.HI UR4, URZ, 0x4, UR4 ;  /* 0x00000004ff047899 */ /* 0x000fe20008011604 */
[----:B------:R-:W3:Y:S03]  /*0180*/  LDCU.64 UR12, c[0x0][0x398] ;  /* 0x00007300ff0c77ac */ /* 0x000ee60008000a00 */
[----:B------:R-:W-:Y:S01]  /*0190*/  UIADD3 UR4, UPT, UPT, -UR4, URZ, URZ ;  /* 0x000000ff04047290 */ /* 0x000fe2000fffe1ff */
[----:B-1----:R-:W-:Y:S01]  /*01a0*/  IMAD R19, R0, UR11, R3 ;  /* 0x0000000b00137c24 */ /* 0x002fe2000f8e0203 */
[----:B0-----:R-:W-:Y:S02]  /*01b0*/  ULEA UR5, UR7, UR5, 0x18 ;  /* 0x0000000507057291 */ /* 0x001fe4000f8ec0ff */
[----:B------:R-:W-:-:S04]  /*01c0*/  ULEA UR6, UR7, UR6, 0x18 ;  /* 0x0000000607067291 */ /* 0x000fc8000f8ec0ff */
[C---:B------:R-:W-:Y:S02]  /*01d0*/  LEA R16, R0.reuse, UR5, 0x6 ;  /* 0x0000000500107c11 */ /* 0x040fe4000f8e30ff */
[C---:B------:R-:W-:Y:S02]  /*01e0*/  LEA R15, R13.reuse, UR6, 0x2 ;  /* 0x000000060d0f7c11 */ /* 0x040fe4000f8e10ff */
[----:B------:R-:W-:Y:S02]  /*01f0*/  LEA R18, R13, R16, 0x2 ;  /* 0x000000100d127211 */ /* 0x000fe400078e10ff */
[----:B---3--:R-:W-:-:S07]  /*0200*/  LEA R17, R0, R15, 0x6 ;  /* 0x0000000f00117211 */ /* 0x008fce00078e30ff */
.L_x_1:
[----:B------:R-:W-:Y:S01]  /*0210*/  ISETP.GE.U32.AND P1, PT, R13, UR13, PT ;  /* 0x0000000d0d007c0c */ /* 0x000fe2000bf26070 */
[----:B------:R-:W-:Y:S01]  /*0220*/  HFMA2 R22, -RZ, RZ, 0, 0 ;  /* 0x00000000ff167431 */ /* 0x000fe200000001ff */
[----:B------:R-:W-:Y:S02]  /*0230*/  ISETP.GE.U32.AND P0, PT, R0, UR13, PT ;  /* 0x0000000d00007c0c */ /* 0x000fe4000bf06070 */
[----:B------:R-:W-:Y:S02]  /*0240*/  ISETP.GE.OR P1, PT, R2, UR12, P1 ;  /* 0x0000000c02007c0c */ /* 0x000fe40008f26670 */
[----:B--2---:R-:W-:Y:S02]  /*0250*/  ISETP.GE.OR P0, PT, R3, R12, P0 ;  /* 0x0000000c0300720c */ /* 0x004fe40000706670 */
[----:B------:R-:W-:-:S09]  /*0260*/  MOV R29, RZ ;  /* 0x000000ff001d7202 */ /* 0x000fd20000000f00 */
[----:B------:R-:W0:Y:S08]  /*0270*/  @!P1 LDC.64 R6, c[0x0][0x380] ;  /* 0x0000e000ff069b82 */ /* 0x000e300000000a00 */
[----:B------:R-:W1:Y:S01]  /*0280*/  @!P0 LDC.64 R4, c[0x0][0x388] ;  /* 0x0000e200ff048b82 */ /* 0x000e620000000a00 */
[----:B0-----:R-:W-:-:S05]  /*0290*/  @!P1 IMAD.WIDE.U32 R6, R14, 0x4, R6 ;  /* 0x000000040e069825 */ /* 0x001fca00078e0006 */
[----:B------:R-:W2:Y:S01]  /*02a0*/  @!P1 LDG.E R29, desc[UR8][R6.64] ;  /* 0x00000008061d9981 */ /* 0x000ea2000c1e1900 */
[----:B-1----:R-:W-:-:S05]  /*02b0*/  @!P0 IMAD.WIDE.U32 R24, R19, 0x4, R4 ;  /* 0x0000000413188825 */ /* 0x002fca00078e0004 */
[----:B------:R-:W3:Y:S01]  /*02c0*/  @!P0 LDG.E R22, desc[UR8][R24.64] ;  /* 0x0000000818168981 */ /* 0x000ee2000c1e1900 */
[----:B------:R-:W-:-:S04]  /*02d0*/  UIADD3 UR4, UPT, UPT, UR4, 0x1, URZ ;  /* 0x0000000104047890 */ /* 0x000fc8000fffe0ff */
[----:B------:R-:W-:Y:S01]  /*02e0*/  UISETP.NE.AND UP0, UPT, UR4, URZ, UPT ;  /* 0x000000ff0400728c */ /* 0x000fe2000bf05270 */
[----:B------:R-:W-:Y:S02]  /*02f0*/  IADD3 R0, PT, PT, R0, 0x10, RZ ;  /* 0x0000001000007810 */ /* 0x000fe40007ffe0ff */
[----:B------:R-:W-:Y:S02]  /*0300*/  IADD3 R13, PT, PT, R13, 0x10, RZ ;  /* 0x000000100d0d7810 */ /* 0x000fe40007ffe0ff */
[----:B------:R-:W-:Y:S02]  /*0310*/  IADD3 R14, PT, PT, R14, 0x10, RZ ;  /* 0x000000100e0e7810 */ /* 0x000fe40007ffe0ff */
[----:B------:R-:W-:Y:S01]  /*0320*/  LEA R19, R12, R19, 0x4 ;  /* 0x000000130c137211 */ /* 0x000fe200078e20ff */
[----:B--2---:R-:W-:Y:S04]  /*0330*/  STS [R18], R29 ;  /* 0x0000001d12007388 */ /* 0x004fe80000000800 */
[----:B---3--:R-:W-:Y:S01]  /*0340*/  STS [R17], R22 ;  /* 0x0000001611007388 */ /* 0x008fe20000000800 */
[----:B------:R-:W-:Y:S06]  /*0350*/  BAR.SYNC.DEFER_BLOCKING 0x0 ;  /* 0x0000000000007b1d */ /* 0x000fec0000010000 */
[----:B------:R-:W-:Y:S04]  /*0360*/  LDS R28, [R15] ;  /* 0x000000000f1c7984 */ /* 0x000fe80000000800 */
[----:B------:R-:W0:Y:S04]  /*0370*/  LDS.128 R8, [R16] ;  /* 0x0000000010087984 */ /* 0x000e280000000c00 */
[----:B------:R-:W1:Y:S04]  /*0380*/  LDS R29, [R15+0x40] ;  /* 0x000040000f1d7984 */ /* 0x000e680000000800 */
[----:B------:R-:W2:Y:S04]  /*0390*/  LDS R27, [R15+0x80] ;  /* 0x000080000f1b7984 */ /* 0x000ea80000000800 */
[----:B------:R-:W3:Y:S04]  /*03a0*/  LDS R26, [R15+0xc0] ;  /* 0x0000c0000f1a7984 */ /* 0x000ee80000000800 */
[----:B------:R-:W-:Y:S04]  /*03b0*/  LDS R23, [R15+0x100] ;  /* 0x000100000f177984 */ /* 0x000fe80000000800 */
[----:B------:R-:W4:Y:S04]  /*03c0*/  LDS.128 R4, [R16+0x10] ;  /* 0x0000100010047984 */ /* 0x000f280000000c00 */
[----:B------:R-:W5:Y:S04]  /*03d0*/  LDS R20, [R15+0x140] ;  /* 0x000140000f147984 */ /* 0x000f680000000800 */
[----:B------:R-:W5:Y:S04]  /*03e0*/  LDS R25, [R15+0x180] ;  /* 0x000180000f197984 */ /* 0x000f680000000800 */
[----:B------:R-:W5:Y:S04]  /*03f0*/  LDS R22, [R15+0x1c0] ;  /* 0x0001c0000f167984 */ /* 0x000f680000000800 */
[----:B------:R-:W-:Y:S01]  /*0400*/  LDS R24, [R15+0x240] ;  /* 0x000240000f187984 */ /* 0x000fe20000000800 */
[----:B0-----:R-:W-:-:S03]  /*0410*/  FFMA R8, R8, R28, R21 ;  /* 0x0000001c08087223 */ /* 0x001fc60000000015 */
[----:B------:R-:W-:Y:S01]  /*0420*/  LDS R21, [R15+0x200] ;  /* 0x000200000f157984 */ /* 0x000fe20000000800 */
[----:B-1----:R-:W-:-:S04]  /*0430*/  FFMA R8, R29, R9, R8 ;  /* 0x000000091d087223 */ /* 0x002fc80000000008 */
[----:B--2---:R-:W-:-:S04]  /*0440*/  FFMA R27, R27, R10, R8 ;  /* 0x0000000a1b1b7223 */ /* 0x004fc80000000008 */
[----:B---3--:R-:W-:Y:S02]  /*0450*/  FFMA R27, R26, R11, R27 ;  /* 0x0000000b1a1b7223 */ /* 0x008fe4000000001b */
[----:B------:R-:W0:Y:S02]  /*0460*/  LDS.128 R8, [R16+0x20] ;  /* 0x0000200010087984 */ /* 0x000e240000000c00 */
[----:B----4-:R-:W-:-:S04]  /*0470*/  FFMA R23, R4, R23, R27 ;  /* 0x0000001704177223 */ /* 0x010fc8000000001b */
[----:B-----5:R-:W-:Y:S02]  /*0480*/  FFMA R20, R20, R5, R23 ;  /* 0x0000000514147223 */ /* 0x020fe40000000017 */
[----:B------:R-:W1:Y:S02]  /*0490*/  LDS R23, [R15+0x280] ;  /* 0x000280000f177984 */ /* 0x000e640000000800 */
[----:B------:R-:W-:Y:S02]  /*04a0*/  FFMA R25, R25, R6, R20 ;  /* 0x0000000619197223 */ /* 0x000fe40000000014 */
[----:B------:R-:W2:Y:S02]  /*04b0*/  LDS R20, [R15+0x2c0] ;  /* 0x0002c0000f147984 */ /* 0x000ea40000000800 */
[----:B------:R-:W-:Y:S02]  /*04c0*/  FFMA R27, R22, R7, R25 ;  /* 0x00000007161b7223 */ /* 0x000fe40000000019 */
[----:B------:R-:W-:Y:S04]  /*04d0*/  LDS R25, [R15+0x300] ;  /* 0x000300000f197984 */ /* 0x000fe80000000800 */
[----:B------:R-:W3:Y:S04]  /*04e0*/  LDS.128 R4, [R16+0x30] ;  /* 0x0000300010047984 */ /* 0x000ee80000000c00 */
[----:B------:R-:W4:Y:S01]  /*04f0*/  LDS R22, [R15+0x340] ;  /* 0x000340000f167984 */ /* 0x000f220000000800 */
[----:B0-----:R-:W-:-:S03]  /*0500*/  FFMA R27, R8, R21, R27 ;  /* 0x00000015081b7223 */ /* 0x001fc6000000001b */
[----:B------:R-:W0:Y:S04]  /*0510*/  LDS R21, [R15+0x380] ;  /* 0x000380000f157984 */ /* 0x000e280000000800 */
[----:B------:R-:W5:Y:S01]  /*0520*/  LDS R8, [R15+0x3c0] ;  /* 0x0003c0000f087984 */ /* 0x000f620000000800 */
[----:B------:R-:W-:-:S04]  /*0530*/  FFMA R24, R24, R9, R27 ;  /* 0x0000000918187223 */ /* 0x000fc8000000001b */
[----:B-1----:R-:W-:-:S04]  /*0540*/  FFMA R23, R23, R10, R24 ;  /* 0x0000000a17177223 */ /* 0x002fc80000000018 */
[----:B--2---:R-:W-:-:S04]  /*0550*/  FFMA R11, R20, R11, R23 ;  /* 0x0000000b140b7223 */ /* 0x004fc80000000017 */
[----:B---3--:R-:W-:-:S04]  /*0560*/  FFMA R11, R4, R25, R11 ;  /* 0x00000019040b7223 */ /* 0x008fc8000000000b */
[----:B----4-:R-:W-:-:S04]  /*0570*/  FFMA R22, R22, R5, R11 ;  /* 0x0000000516167223 */ /* 0x010fc8000000000b */
[----:B0-----:R-:W-:-:S04]  /*0580*/  FFMA R21, R21, R6, R22 ;  /* 0x0000000615157223 */ /* 0x001fc80000000016 */
[----:B-----5:R-:W-:Y:S01]  /*0590*/  FFMA R21, R8, R7, R21 ;  /* 0x0000000708157223 */ /* 0x020fe20000000015 */
[----:B------:R-:W-:Y:S06]  /*05a0*/  BAR.SYNC.DEFER_BLOCKING 0x0 ;  /* 0x0000000000007b1d */ /* 0x000fec0000010000 */
[----:B------:R-:W-:Y:S05]  /*05b0*/  BRA.U UP0, `(.L_x_1) ;  /* 0xfffffffd00147547 */ /* 0x000fea000b83ffff */
.L_x_0:
[----:B------:R-:W0:Y:S01]  /*05c0*/  LDCU UR4, c[0x0][0x398] ;  /* 0x00007300ff0477ac */ /* 0x000e220008000800 */
[----:B------:R-:W-:-:S04]  /*05d0*/  ISETP.GE.AND P0, PT, R3, UR14, PT ;  /* 0x0000000e03007c0c */ /* 0x000fc8000bf06270 */
[----:B0-----:R-:W-:-:S13]  /*05e0*/  ISETP.GE.OR P0, PT, R2, UR4, P0 ;  /* 0x0000000402007c0c */ /* 0x001fda0008706670 */
[----:B------:R-:W-:Y:S05]  /*05f0*/  @P0 EXIT ;  /* 0x000000000000094d */ /* 0x000fea0003800000 */
[----:B------:R-:W0:Y:S01]  /*0600*/  LDC.64 R4, c[0x0][0x390] ;  /* 0x0000e400ff047b82 */ /* 0x000e220000000a00 */
[----:B------:R-:W-:-:S04]  /*0610*/  IMAD R3, R2, UR14, R3 ;  /* 0x0000000e02037c24 */ /* 0x000fc8000f8e0203 */
[----:B0-----:R-:W-:-:S05]  /*0620*/  IMAD.WIDE R2, R3, 0x4, R4 ;  /* 0x0000000403027825 */ /* 0x001fca00078e0204 */
[----:B------:R-:W-:Y:S01]  /*0630*/  STG.E desc[UR8][R2.64], R21 ;  /* 0x0000001502007986 */ /* 0x000fe2000c101908 */
[----:B------:R-:W-:Y:S05]  /*0640*/  EXIT ;  /* 0x000000000000794d */ /* 0x000fea0003800000 */
.L_x_2:
[----:B------:R-:W-:-:S00]  /*0650*/  BRA `(.L_x_2) ;  /* 0xfffffffc00fc7947 */ /* 0x000fc0000383ffff */
[----:B------:R-:W-:-:S00]  /*0660*/  NOP ;  /* 0x0000000000007918 */ /* 0x000fc00000000000 */
        /* <DEDUP_REMOVED lines=9> */
.L_x_3:


//--------------------- .nv.shared._Z16matrixMultSharedPKfS0_Pfiii --------------------------
	.section	.nv.shared._Z16matrixMultSharedPKfS0_Pfiii,"aw",@nobits
	.sectionflags	@""
	.align	4
.nv.shared._Z16matrixMultSharedPKfS0_Pfiii:
	.zero		3072


//--------------------- .nv.shared.reserved.0     --------------------------
	.section	.nv.shared.reserved.0,"aw",@nobits
	.weak		__nv_reservedSMEM_offset_0_alias
	.size		__nv_reservedSMEM_offset_0_alias, 0, 64
	.other		__nv_reservedSMEM_offset_0_alias,@"STO_CUDA_RESERVED_SHARED STV_DEFAULT"
__nv_reservedSMEM_offset_0_alias:
	.zero		0
	.zero		64


//--------------------- .nv.constant0._Z16matrixMultSharedPKfS0_Pfiii --------------------------
	.section	.nv.constant0._Z16matrixMultSharedPKfS0_Pfiii,"a",@progbits
	.sectionflags	@""
	.align	4
.nv.constant0._Z16matrixMultSharedPKfS0_Pfiii:
	.zero		932


//--------------------- SYMBOLS --------------------------

	.type		.nv.reservedSmem.offset0,@object
	.size		.nv.reservedSmem.offset0,0x4
	.type		.nv.reservedSmem.cap,@object
	.size		.nv.reservedSmem.cap,0x4
